	.headerflags	@"EF_CUDA_TEXMODE_UNIFIED EF_CUDA_64BIT_ADDRESS EF_CUDA_ACCELERATORS EF_CUDA_SM90 EF_CUDA_VIRTUAL_SM(EF_CUDA_SM90)"
	.elftype	@"ET_EXEC"


//--------------------- .nv.info                  --------------------------
	.section	.nv.info,"",@"SHT_CUDA_INFO"
	.align	4


	//----- nvinfo : EIATTR_REGCOUNT
	.align		4
        /*0000*/ 	.byte	0x04, 0x2f
        /*0002*/ 	.short	(.L_1 - .L_0)
	.align		4
.L_0:
        /*0004*/ 	.word	index@(triton_poi_fused__unsafe_index_add_mul_sub_33)
        /*0008*/ 	.word	0x00000014


	//----- nvinfo : EIATTR_MIN_STACK_SIZE
	.align		4
.L_1:
        /*000c*/ 	.byte	0x04, 0x12
        /*000e*/ 	.short	(.L_3 - .L_2)
	.align		4
.L_2:
        /*0010*/ 	.word	index@(triton_poi_fused__unsafe_index_add_mul_sub_33)
        /*0014*/ 	.word	0x00000000


	//----- nvinfo : EIATTR_FRAME_SIZE
	.align		4
.L_3:
        /*0018*/ 	.byte	0x04, 0x11
        /*001a*/ 	.short	(.L_5 - .L_4)
	.align		4
.L_4:
        /*001c*/ 	.word	index@(triton_poi_fused__unsafe_index_add_mul_sub_33)
        /*0020*/ 	.word	0x00000000


	//----- nvinfo : EIATTR_MIN_STACK_SIZE
	.align		4
.L_5:
        /*0024*/ 	.byte	0x04, 0x12
        /*0026*/ 	.short	(.L_7 - .L_6)
	.align		4
.L_6:
        /*0028*/ 	.word	index@(triton_poi_fused__unsafe_index_add_mul_sub_33)
        /*002c*/ 	.word	0x00000000
.L_7:


//--------------------- .nv.info.triton_poi_fused__unsafe_index_add_mul_sub_33 --------------------------
	.section	.nv.info.triton_poi_fused__unsafe_index_add_mul_sub_33,"",@"SHT_CUDA_INFO"
	.sectionflags	@""
	.align	4


	//----- nvinfo : EIATTR_CUDA_API_VERSION
	.align		4
        /*0000*/ 	.byte	0x04, 0x37
        /*0002*/ 	.short	(.L_9 - .L_8)
.L_8:
        /*0004*/ 	.word	0x0000007c


	//----- nvinfo : EIATTR_KPARAM_INFO
	.align		4
.L_9:
        /*0008*/ 	.byte	0x04, 0x17
        /*000a*/ 	.short	(.L_11 - .L_10)
.L_10:
        /*000c*/ 	.word	0x00000000
        /*0010*/ 	.short	0x0006
        /*0012*/ 	.short	0x0030
        /*0014*/ 	.byte	0x00, 0xf0, 0x11, 0x00


	//----- nvinfo : EIATTR_KPARAM_INFO
	.align		4
.L_11:
        /*0018*/ 	.byte	0x04, 0x17
        /*001a*/ 	.short	(.L_13 - .L_12)
.L_12:
        /*001c*/ 	.word	0x00000000
        /*0020*/ 	.short	0x0005
        /*0022*/ 	.short	0x0028
        /*0024*/ 	.byte	0x00, 0xf4, 0x21, 0x00


	//----- nvinfo : EIATTR_KPARAM_INFO
	.align		4
.L_13:
        /*0028*/ 	.byte	0x04, 0x17
        /*002a*/ 	.short	(.L_15 - .L_14)
.L_14:
        /*002c*/ 	.word	0x00000000
        /*0030*/ 	.short	0x0004
        /*0032*/ 	.short	0x0020
        /*0034*/ 	.byte	0x00, 0xf4, 0x21, 0x00


	//----- nvinfo : EIATTR_KPARAM_INFO
	.align		4
.L_15:
        /*0038*/ 	.byte	0x04, 0x17
        /*003a*/ 	.short	(.L_17 - .L_16)
.L_16:
        /*003c*/ 	.word	0x00000000
        /*0040*/ 	.short	0x0003
        /*0042*/ 	.short	0x0018
        /*0044*/ 	.byte	0x00, 0xf4, 0x21, 0x00


	//----- nvinfo : EIATTR_KPARAM_INFO
	.align		4
.L_17:
        /*0048*/ 	.byte	0x04, 0x17
        /*004a*/ 	.short	(.L_19 - .L_18)
.L_18:
        /*004c*/ 	.word	0x00000000
        /*0050*/ 	.short	0x0002
        /*0052*/ 	.short	0x0010
        /*0054*/ 	.byte	0x00, 0xf4, 0x21, 0x00


	//----- nvinfo : EIATTR_KPARAM_INFO
	.align		4
.L_19:
        /*0058*/ 	.byte	0x04, 0x17
        /*005a*/ 	.short	(.L_21 - .L_20)
.L_20:
        /*005c*/ 	.word	0x00000000
        /*0060*/ 	.short	0x0001
        /*0062*/ 	.short	0x0008
        /*0064*/ 	.byte	0x00, 0xf4, 0x21, 0x00


	//----- nvinfo : EIATTR_KPARAM_INFO
	.align		4
.L_21:
        /*0068*/ 	.byte	0x04, 0x17
        /*006a*/ 	.short	(.L_23 - .L_22)
.L_22:
        /*006c*/ 	.word	0x00000000
        /*0070*/ 	.short	0x0000
        /*0072*/ 	.short	0x0000
        /*0074*/ 	.byte	0x00, 0xf4, 0x21, 0x00


	//----- nvinfo : EIATTR_SPARSE_MMA_MASK
	.align		4
.L_23:
        /*0078*/ 	.byte	0x03, 0x50
        /*007a*/ 	.short	0x0000


	//----- nvinfo : EIATTR_MAXREG_COUNT
	.align		4
        /*007c*/ 	.byte	0x03, 0x1b
        /*007e*/ 	.short	0x00ff


	//----- nvinfo : EIATTR_EXIT_INSTR_OFFSETS
	.align		4
        /*0080*/ 	.byte	0x04, 0x1c
        /*0082*/ 	.short	(.L_25 - .L_24)


	//   ....[0]....
.L_24:
        /*0084*/ 	.word	0x000003b0


	//----- nvinfo : EIATTR_REQNTID
	.align		4
.L_25:
        /*0088*/ 	.byte	0x04, 0x10
        /*008a*/ 	.short	(.L_27 - .L_26)
.L_26:
        /*008c*/ 	.word	0x00000080
        /*0090*/ 	.word	0x00000001
        /*0094*/ 	.word	0x00000001


	//----- nvinfo : EIATTR_CBANK_PARAM_SIZE
	.align		4
.L_27:
        /*0098*/ 	.byte	0x03, 0x19
        /*009a*/ 	.short	0x0034


	//----- nvinfo : EIATTR_PARAM_CBANK
	.align		4
        /*009c*/ 	.byte	0x04, 0x0a
        /*009e*/ 	.short	(.L_29 - .L_28)
	.align		4
.L_28:
        /*00a0*/ 	.word	index@(.nv.constant0.triton_poi_fused__unsafe_index_add_mul_sub_33)
        /*00a4*/ 	.short	0x0210
        /*00a6*/ 	.short	0x0034


	//----- nvinfo : EIATTR_SW_WAR
	.align		4
.L_29:
        /*00a8*/ 	.byte	0x04, 0x36
        /*00aa*/ 	.short	(.L_31 - .L_30)
.L_30:
        /*00ac*/ 	.word	0x00000008
.L_31:


//--------------------- .nv.callgraph             --------------------------
	.section	.nv.callgraph,"",@"SHT_CUDA_CALLGRAPH"
	.align	4
	.sectionentsize	8
	.align		4
        /*0000*/ 	.word	0x00000000
	.align		4
        /*0004*/ 	.word	0xffffffff
	.align		4
        /*0008*/ 	.word	0x00000000
	.align		4
        /*000c*/ 	.word	0xfffffffe
	.align		4
        /*0010*/ 	.word	0x00000000
	.align		4
        /*0014*/ 	.word	0xfffffffd
	.align		4
        /*0018*/ 	.word	0x00000000
	.align		4
        /*001c*/ 	.word	0xfffffffc


//--------------------- .text.triton_poi_fused__unsafe_index_add_mul_sub_33 --------------------------
	.section	.text.triton_poi_fused__unsafe_index_add_mul_sub_33,"ax",@progbits
	.align	128
        .global         triton_poi_fused__unsafe_index_add_mul_sub_33
        .type           triton_poi_fused__unsafe_index_add_mul_sub_33,@function
        .size           triton_poi_fused__unsafe_index_add_mul_sub_33,(.L_x_1 - triton_poi_fused__unsafe_index_add_mul_sub_33)
        .other          triton_poi_fused__unsafe_index_add_mul_sub_33,@"STO_CUDA_ENTRY STV_DEFAULT"
triton_poi_fused__unsafe_index_add_mul_sub_33:
.text.triton_poi_fused__unsafe_index_add_mul_sub_33:
[----:B------:R-:W-:Y:S01]  /*0000*/  LDC R1, c[0x0][0x28] ;  /* 0x00000a00ff017b82 */ /* 0x000fe20000000800 */
[----:B------:R-:W1:Y:S07]  /*0010*/  S2R R3, SR_TID.X ;  /* 0x0000000000037919 */ /* 0x000e6e0000002100 */
[----:B------:R-:W2:Y:S01]  /*0020*/  LDC.64 R8, c[0x0][0x210] ;  /* 0x00008400ff087b82 */ /* 0x000ea20000000a00 */
[----:B------:R-:W-:Y:S01]  /*0030*/  ULDC.64 UR4, c[0x0][0x208] ;  /* 0x0000820000047ab9 */ /* 0x000fe20000000a00 */
[----:B------:R-:W-:Y:S01]  /*0040*/  ULDC.64 UR6, c[0x0][0x220] ;  /* 0x0000880000067ab9 */ /* 0x000fe20000000a00 */
[----:B------:R-:W3:Y:S05]  /*0050*/  S2R R4, SR_CTAID.X ;  /* 0x0000000000047919 */ /* 0x000eea0000002500 */
[----:B------:R-:W4:Y:S01]  /*0060*/  LDC.64 R10, c[0x0][0x218] ;  /* 0x00008600ff0a7b82 */ /* 0x000f220000000a00 */
[----:B-1----:R-:W-:-:S05]  /*0070*/  LOP3.LUT R3, R3, 0x7f, RZ, 0xc0, !PT ;  /* 0x0000007f03037812 */ /* 0x002fca00078ec0ff */
[----:B---3--:R-:W-:-:S05]  /*0080*/  IMAD R0, R4, 0x80, R3 ;  /* 0x0000008004007824 */ /* 0x008fca00078e0203 */
[----:B------:R-:W-:-:S04]  /*0090*/  SHF.R.S32.HI R3, RZ, 0x1f, R0 ;  /* 0x0000001fff037819 */ /* 0x000fc80000011400 */
[----:B------:R-:W-:-:S04]  /*00a0*/  LEA.HI R5, R3, R0, RZ, 0x4 ;  /* 0x0000000003057211 */ /* 0x000fc800078f20ff */
[----:B------:R-:W-:Y:S02]  /*00b0*/  SHF.R.S32.HI R6, RZ, 0x4, R5 ;  /* 0x00000004ff067819 */ /* 0x000fe40000011405 */
[----:B------:R-:W-:Y:S02]  /*00c0*/  LOP3.LUT R5, R5, 0xfffffff0, RZ, 0xc0, !PT ;  /* 0xfffffff005057812 */ /* 0x000fe400078ec0ff */
[----:B------:R-:W-:-:S04]  /*00d0*/  LEA.HI R2, R6, R6, RZ, 0x4 ;  /* 0x0000000606027211 */ /* 0x000fc800078f20ff */
[----:B------:R-:W-:Y:S02]  /*00e0*/  LOP3.LUT R7, R2, 0xfffffff0, RZ, 0xc0, !PT ;  /* 0xfffffff002077812 */ /* 0x000fe400078ec0ff */
[----:B------:R-:W1:Y:S03]  /*00f0*/  LDC.64 R2, c[0x0][0x228] ;  /* 0x00008a00ff027b82 */ /* 0x000e660000000a00 */
[----:B------:R-:W-:-:S04]  /*0100*/  IMAD.IADD R7, R6, 0x1, -R7 ;  /* 0x0000000106077824 */ /* 0x000fc800078e0a07 */
[----:B--2---:R-:W-:-:S06]  /*0110*/  IMAD.WIDE R8, R7, 0x8, R8 ;  /* 0x0000000807087825 */ /* 0x004fcc00078e0208 */
[----:B------:R-:W2:Y:S01]  /*0120*/  LDG.E.EL.64 R8, desc[UR4][R8.64] ;  /* 0x0000000408087981 */ /* 0x000ea2000c2e1b00 */
[----:B------:R-:W-:-:S04]  /*0130*/  IMAD.IADD R5, R0, 0x1, -R5 ;  /* 0x0000000100057824 */ /* 0x000fc800078e0a05 */
[----:B----4-:R-:W-:-:S04]  /*0140*/  IMAD.WIDE R10, R5, 0x8, R10 ;  /* 0x00000008050a7825 */ /* 0x010fc800078e020a */
[----:B-1----:R-:W-:Y:S02]  /*0150*/  IMAD.WIDE R6, R5, 0x8, R2 ;  /* 0x0000000805067825 */ /* 0x002fe400078e0202 */
[----:B------:R-:W3:Y:S04]  /*0160*/  LDG.E.EL.64 R10, desc[UR4][R10.64] ;  /* 0x000000040a0a7981 */ /* 0x000ee8000c2e1b00 */
[----:B------:R-:W4:Y:S01]  /*0170*/  LDG.E.EL.64 R6, desc[UR4][R6.64] ;  /* 0x0000000406067981 */ /* 0x000f22000c2e1b00 */
[----:B--2---:R-:W-:-:S04]  /*0180*/  SHF.R.U32.HI R3, RZ, 0x1c, R9 ;  /* 0x0000001cff037819 */ /* 0x004fc80000011609 */
[----:B------:R-:W-:-:S04]  /*0190*/  LOP3.LUT R3, R3, 0x8, RZ, 0xc0, !PT ;  /* 0x0000000803037812 */ /* 0x000fc800078ec0ff */
[----:B------:R-:W-:Y:S02]  /*01a0*/  IADD3 R16, P0, R8, R3, RZ ;  /* 0x0000000308107210 */ /* 0x000fe40007f1e0ff */
[----:B------:R-:W1:Y:S01]  /*01b0*/  LDC.64 R2, c[0x0][0x230] ;  /* 0x00008c00ff027b82 */ /* 0x000e620000000a00 */
[----:B---3--:R-:W-:Y:S02]  /*01c0*/  LEA R14, P1, R10, UR6, 0x2 ;  /* 0x000000060a0e7c11 */ /* 0x008fe4000f8210ff */
[----:B------:R-:W-:Y:S01]  /*01d0*/  IMAD.X R17, RZ, RZ, R9, P0 ;  /* 0x000000ffff117224 */ /* 0x000fe200000e0609 */
[----:B------:R-:W-:Y:S02]  /*01e0*/  SHF.R.S32.HI R9, RZ, 0x18, R4 ;  /* 0x00000018ff097819 */ /* 0x000fe40000011404 */
[----:B------:R-:W-:Y:S02]  /*01f0*/  SHF.R.U32.HI R13, RZ, 0x1a, R11 ;  /* 0x0000001aff0d7819 */ /* 0x000fe4000001160b */
[----:B----4-:R-:W-:-:S02]  /*0200*/  SHF.R.U32.HI R4, RZ, 0x1a, R7 ;  /* 0x0000001aff047819 */ /* 0x010fc40000011607 */
[----:B------:R-:W-:Y:S02]  /*0210*/  SGXT R9, R9, 0x1 ;  /* 0x000000010909781a */ /* 0x000fe40000000200 */
[----:B------:R-:W-:Y:S01]  /*0220*/  LEA.HI.X R15, R10, UR7, R11, 0x2, P1 ;  /* 0x000000070a0f7c11 */ /* 0x000fe200088f140b */
[----:B------:R-:W-:Y:S01]  /*0230*/  IMAD.SHL.U32 R10, R16, 0x20, RZ ;  /* 0x00000020100a7824 */ /* 0x000fe200078e00ff */
[----:B------:R-:W-:Y:S02]  /*0240*/  LEA R11, P2, R6, UR6, 0x2 ;  /* 0x00000006060b7c11 */ /* 0x000fe4000f8410ff */
[----:B------:R-:W-:Y:S02]  /*0250*/  LOP3.LUT R4, R4, 0x20, RZ, 0xc0, !PT ;  /* 0x0000002004047812 */ /* 0x000fe400078ec0ff */
[----:B------:R-:W-:Y:S02]  /*0260*/  LOP3.LUT R13, R13, 0x20, RZ, 0xc0, !PT ;  /* 0x000000200d0d7812 */ /* 0x000fe400078ec0ff */
[----:B------:R-:W-:-:S02]  /*0270*/  LEA.HI R9, R9, R0, RZ, 0x8 ;  /* 0x0000000009097211 */ /* 0x000fc400078f40ff */
[----:B------:R-:W-:Y:S02]  /*0280*/  LEA.HI.X R7, R6, UR7, R7, 0x2, P2 ;  /* 0x0000000706077c11 */ /* 0x000fe400090f1407 */
[----:B------:R-:W-:Y:S01]  /*0290*/  IADD3 R6, P2, P3, R10, R11, R4 ;  /* 0x0000000b0a067210 */ /* 0x000fe20007b5e004 */
[----:B-1----:R-:W-:Y:S01]  /*02a0*/  IMAD.WIDE R2, R5, 0x4, R2 ;  /* 0x0000000405027825 */ /* 0x002fe200078e0202 */
[----:B------:R-:W-:Y:S02]  /*02b0*/  SHF.L.U64.HI R12, R16, 0x5, R17 ;  /* 0x00000005100c7819 */ /* 0x000fe40000010211 */
[----:B------:R-:W-:Y:S02]  /*02c0*/  IADD3 R8, P1, P0, R10, R14, R13 ;  /* 0x0000000e0a087210 */ /* 0x000fe4000783e00d */
[----:B------:R-:W-:Y:S01]  /*02d0*/  SHF.R.S32.HI R4, RZ, 0x8, R9 ;  /* 0x00000008ff047819 */ /* 0x000fe20000011409 */
[----:B------:R-:W2:Y:S01]  /*02e0*/  LDG.E.EL R2, desc[UR4][R2.64] ;  /* 0x0000000402027981 */ /* 0x000ea2000c2e1900 */
[----:B------:R-:W-:-:S02]  /*02f0*/  IADD3.X R9, R12, R15, RZ, P1, P0 ;  /* 0x0000000f0c097210 */ /* 0x000fc40000fe04ff */
[----:B------:R-:W-:Y:S01]  /*0300*/  IADD3.X R7, R12, R7, RZ, P2, P3 ;  /* 0x000000070c077210 */ /* 0x000fe200017e64ff */
[----:B------:R-:W-:Y:S02]  /*0310*/  IMAD.SHL.U32 R11, R4, 0x40, RZ ;  /* 0x00000040040b7824 */ /* 0x000fe400078e00ff */
[----:B------:R-:W1:Y:S02]  /*0320*/  LDC.64 R4, c[0x0][0x238] ;  /* 0x00008e00ff047b82 */ /* 0x000e640000000a00 */
[----:B------:R-:W-:-:S04]  /*0330*/  IMAD.WIDE R8, R11, 0x4, R8 ;  /* 0x000000040b087825 */ /* 0x000fc800078e0208 */
[----:B------:R-:W-:Y:S02]  /*0340*/  IMAD.WIDE R6, R11, 0x4, R6 ;  /* 0x000000040b067825 */ /* 0x000fe400078e0206 */
[----:B------:R-:W3:Y:S04]  /*0350*/  LDG.E.EL R9, desc[UR4][R8.64] ;  /* 0x0000000408097981 */ /* 0x000ee8000c2e1900 */
[----:B------:R-:W3:Y:S01]  /*0360*/  LDG.E.EL R6, desc[UR4][R6.64] ;  /* 0x0000000406067981 */ /* 0x000ee2000c2e1900 */
[----:B-1----:R-:W-:-:S04]  /*0370*/  IMAD.WIDE R4, R0, 0x4, R4 ;  /* 0x0000000400047825 */ /* 0x002fc800078e0204 */
[----:B---3--:R-:W-:-:S04]  /*0380*/  FADD R10, -R9, R6 ;  /* 0x00000006090a7221 */ /* 0x008fc80000000100 */
[----:B--2---:R-:W-:-:S05]  /*0390*/  FFMA R11, R2, R10, R9 ;  /* 0x0000000a020b7223 */ /* 0x004fca0000000009 */
[----:B------:R-:W-:Y:S01]  /*03a0*/  STG.E desc[UR4][R4.64], R11 ;  /* 0x0000000b04007986 */ /* 0x000fe2000c101904 */
[----:B------:R-:W-:Y:S05]  /*03b0*/  EXIT ;  /* 0x000000000000794d */ /* 0x000fea0003800000 */
.L_x_0:
[----:B------:R-:W-:-:S00]  /*03c0*/  BRA `(.L_x_0) ;  /* 0xfffffffc00fc7947 */ /* 0x000fc0000383ffff */
[----:B------:R-:W-:-:S00]  /*03d0*/  NOP ;  /* 0x0000000000007918 */ /* 0x000fc00000000000 */
        /* <DEDUP_REMOVED lines=10> */
.L_x_1:


//--------------------- .nv.constant0.triton_poi_fused__unsafe_index_add_mul_sub_33 --------------------------
	.section	.nv.constant0.triton_poi_fused__unsafe_index_add_mul_sub_33,"a",@progbits
	.sectionflags	@""
	.align	4
.nv.constant0.triton_poi_fused__unsafe_index_add_mul_sub_33:
	.zero		580
